//
// Generated by NVIDIA NVVM Compiler
//
// Compiler Build ID: CL-36424714
// Cuda compilation tools, release 13.0, V13.0.88
// Based on NVVM 20.0.0
//

.version 9.0
.target sm_100
.address_size 64

	// .globl	_Z12vecaddKernelPiS_S_i

.visible .entry _Z12vecaddKernelPiS_S_i(
	.param .u64 .ptr .align 1 _Z12vecaddKernelPiS_S_i_param_0,
	.param .u64 .ptr .align 1 _Z12vecaddKernelPiS_S_i_param_1,
	.param .u64 .ptr .align 1 _Z12vecaddKernelPiS_S_i_param_2,
	.param .u32 _Z12vecaddKernelPiS_S_i_param_3
)
{
	.reg .b32 	%r<8>;
	.reg .b64 	%rd<11>;

	ld.param.u64 	%rd1, [_Z12vecaddKernelPiS_S_i_param_0];
	ld.param.u64 	%rd2, [_Z12vecaddKernelPiS_S_i_param_1];
	ld.param.u64 	%rd3, [_Z12vecaddKernelPiS_S_i_param_2];
	cvta.to.global.u64 	%rd4, %rd3;
	cvta.to.global.u64 	%rd5, %rd2;
	cvta.to.global.u64 	%rd6, %rd1;
	mov.u32 	%r1, %ntid.x;
	mov.u32 	%r2, %ctaid.x;
	mov.u32 	%r3, %tid.x;
	mad.lo.s32 	%r4, %r1, %r2, %r3;
	mul.wide.s32 	%rd7, %r4, 4;
	add.s64 	%rd8, %rd6, %rd7;
	ld.global.u32 	%r5, [%rd8];
	add.s64 	%rd9, %rd5, %rd7;
	ld.global.u32 	%r6, [%rd9];
	add.s32 	%r7, %r6, %r5;
	add.s64 	%rd10, %rd4, %rd7;
	st.global.u32 	[%rd10], %r7;
	ret;

}


// ===== COMPILED SASS (sm_100) =====

	.target	sm_100

	.elftype	@"ET_EXEC"


//--------------------- .note.nv.tkinfo           --------------------------
	.section	.note.nv.tkinfo,"",@"SHT_NOTE"
	.sectionflags	@"SHF_NOTE_NV_TKINFO"
	.tkinfo
        /*0018*/ 	.word	0x00000002
        /*0030*/ 	.string	""
        /*0030*/ 	.string	"ptxas"
        /*0030*/ 	.string	"Cuda compilation tools, release 13.0, V13.0.88"
        /*0030*/ 	.string	"Build cuda_13.0.r13.0/compiler.36424714_0"
        /*0030*/ 	.string	"-arch sm_100 -m 64 "



//--------------------- .note.nv.cuinfo           --------------------------
	.section	.note.nv.cuinfo,"",@"SHT_NOTE"
	.sectionflags	@"SHF_NOTE_NV_CUINFO"
        /*0018*/ 	.short	0x0002
        /*001a*/ 	.short	0x0064
        /*001c*/ 	.short	0x0082
	.zero		2


//--------------------- .nv.info                  --------------------------
	.section	.nv.info,"",@"SHT_CUDA_INFO"
	.align	4


	//----- nvinfo : EIATTR_REGCOUNT
	.align		4
        /*0000*/ 	.byte	0x04, 0x2f
        /*0002*/ 	.short	(.L_1 - .L_0)
	.align		4
.L_0:
        /*0004*/ 	.word	index@(_Z12vecaddKernelPiS_S_i)
        /*0008*/ 	.word	0x0000000c


	//----- nvinfo : EIATTR_FRAME_SIZE
	.align		4
.L_1:
        /*000c*/ 	.byte	0x04, 0x11
        /*000e*/ 	.short	(.L_3 - .L_2)
	.align		4
.L_2:
        /*0010*/ 	.word	index@(_Z12vecaddKernelPiS_S_i)
        /*0014*/ 	.word	0x00000000


	//----- nvinfo : EIATTR_MIN_STACK_SIZE
	.align		4
.L_3:
        /*0018*/ 	.byte	0x04, 0x12
        /*001a*/ 	.short	(.L_5 - .L_4)
	.align		4
.L_4:
        /*001c*/ 	.word	index@(_Z12vecaddKernelPiS_S_i)
        /*0020*/ 	.word	0x00000000
.L_5:


//--------------------- .nv.compat                --------------------------
	.section	.nv.compat,"",@"SHT_CUDA_COMPAT_INFO"
	.align	4
        /*0000*/ 	.byte	0x02, 0x09, 0x00, 0x00, 0x02, 0x02, 0x01, 0x00, 0x02, 0x05, 0x05, 0x00, 0x03, 0x07, 0x01, 0x01
        /*0010*/ 	.byte	0x02, 0x03, 0x00, 0x00, 0x02, 0x06, 0x01, 0x00, 0x04, 0x0b, 0x08, 0x00, 0x09, 0x00, 0x00, 0x00
        /*0020*/ 	.byte	0x00, 0x00, 0x00, 0x00


//--------------------- .nv.info._Z12vecaddKernelPiS_S_i --------------------------
	.section	.nv.info._Z12vecaddKernelPiS_S_i,"",@"SHT_CUDA_INFO"
	.sectionflags	@""
	.align	4


	//----- nvinfo : EIATTR_CUDA_API_VERSION
	.align		4
        /*0000*/ 	.byte	0x04, 0x37
        /*0002*/ 	.short	(.L_7 - .L_6)
.L_6:
        /*0004*/ 	.word	0x00000082


	//----- nvinfo : EIATTR_KPARAM_INFO
	.align		4
.L_7:
        /*0008*/ 	.byte	0x04, 0x17
        /*000a*/ 	.short	(.L_9 - .L_8)
.L_8:
        /*000c*/ 	.word	0x00000000
        /*0010*/ 	.short	0x0003
        /*0012*/ 	.short	0x0018
        /*0014*/ 	.byte	0x00, 0xf0, 0x11, 0x00


	//----- nvinfo : EIATTR_KPARAM_INFO
	.align		4
.L_9:
        /*0018*/ 	.byte	0x04, 0x17
        /*001a*/ 	.short	(.L_11 - .L_10)
.L_10:
        /*001c*/ 	.word	0x00000000
        /*0020*/ 	.short	0x0002
        /*0022*/ 	.short	0x0010
        /*0024*/ 	.byte	0x00, 0xf5, 0x21, 0x00


	//----- nvinfo : EIATTR_KPARAM_INFO
	.align		4
.L_11:
        /*0028*/ 	.byte	0x04, 0x17
        /*002a*/ 	.short	(.L_13 - .L_12)
.L_12:
        /*002c*/ 	.word	0x00000000
        /*0030*/ 	.short	0x0001
        /*0032*/ 	.short	0x0008
        /*0034*/ 	.byte	0x00, 0xf5, 0x21, 0x00


	//----- nvinfo : EIATTR_KPARAM_INFO
	.align		4
.L_13:
        /*0038*/ 	.byte	0x04, 0x17
        /*003a*/ 	.short	(.L_15 - .L_14)
.L_14:
        /*003c*/ 	.word	0x00000000
        /*0040*/ 	.short	0x0000
        /*0042*/ 	.short	0x0000
        /*0044*/ 	.byte	0x00, 0xf5, 0x21, 0x00


	//----- nvinfo : EIATTR_SPARSE_MMA_MASK
	.align		4
.L_15:
        /*0048*/ 	.byte	0x03, 0x50
        /*004a*/ 	.short	0x0000


	//----- nvinfo : EIATTR_MAXREG_COUNT
	.align		4
        /*004c*/ 	.byte	0x03, 0x1b
        /*004e*/ 	.short	0x00ff


	//----- nvinfo : EIATTR_MERCURY_ISA_VERSION
	.align		4
        /*0050*/ 	.byte	0x03, 0x5f
        /*0052*/ 	.short	0x0101


	//----- nvinfo : EIATTR_VRC_CTA_INIT_COUNT
	.align		4
        /*0054*/ 	.byte	0x02, 0x4a
	.zero		1
	.zero		1


	//----- nvinfo : EIATTR_EXIT_INSTR_OFFSETS
	.align		4
        /*0058*/ 	.byte	0x04, 0x1c
        /*005a*/ 	.short	(.L_17 - .L_16)


	//   ....[0]....
.L_16:
        /*005c*/ 	.word	0x00000100


	//----- nvinfo : EIATTR_CBANK_PARAM_SIZE
	.align		4
.L_17:
        /*0060*/ 	.byte	0x03, 0x19
        /*0062*/ 	.short	0x001c


	//----- nvinfo : EIATTR_PARAM_CBANK
	.align		4
        /*0064*/ 	.byte	0x04, 0x0a
        /*0066*/ 	.short	(.L_19 - .L_18)
	.align		4
.L_18:
        /*0068*/ 	.word	index@(.nv.constant0._Z12vecaddKernelPiS_S_i)
        /*006c*/ 	.short	0x0380
        /*006e*/ 	.short	0x001c


	//----- nvinfo : EIATTR_SW_WAR
	.align		4
.L_19:
        /*0070*/ 	.byte	0x04, 0x36
        /*0072*/ 	.short	(.L_21 - .L_20)
.L_20:
        /*0074*/ 	.word	0x00000008
.L_21:


//--------------------- .nv.callgraph             --------------------------
	.section	.nv.callgraph,"",@"SHT_CUDA_CALLGRAPH"
	.align	4
	.sectionentsize	8
	.align		4
        /*0000*/ 	.word	0x00000000
	.align		4
        /*0004*/ 	.word	0xffffffff
	.align		4
        /*0008*/ 	.word	0x00000000
	.align		4
        /*000c*/ 	.word	0xfffffffe
	.align		4
        /*0010*/ 	.word	0x00000000
	.align		4
        /*0014*/ 	.word	0xfffffffd
	.align		4
        /*0018*/ 	.word	0x00000000
	.align		4
        /*001c*/ 	.word	0xfffffffc


//--------------------- .text._Z12vecaddKernelPiS_S_i --------------------------
	.section	.text._Z12vecaddKernelPiS_S_i,"ax",@progbits
	.align	128
        .global         _Z12vecaddKernelPiS_S_i
        .type           _Z12vecaddKernelPiS_S_i,@function
        .size           _Z12vecaddKernelPiS_S_i,(.L_x_1 - _Z12vecaddKernelPiS_S_i)
        .other          _Z12vecaddKernelPiS_S_i,@"STO_CUDA_ENTRY STV_DEFAULT"
_Z12vecaddKernelPiS_S_i:
.text._Z12vecaddKernelPiS_S_i:
[----:B------:R-:W-:Y:S01]  /*0000*/  LDC R1, c[0x0][0x37c] ;  /* 0x0000df00ff017b82 */ /* 0x000fe20000000800 */
[----:B------:R-:W0:Y:S07]  /*0010*/  S2R R9, SR_CTAID.X ;  /* 0x0000000000097919 */ /* 0x000e2e0000002500 */
[----:B------:R-:W1:Y:S01]  /*0020*/  LDC.64 R2, c[0x0][0x380] ;  /* 0x0000e000ff027b82 */ /* 0x000e620000000a00 */
[----:B------:R-:W0:Y:S01]  /*0030*/  LDCU UR6, c[0x0][0x360] ;  /* 0x00006c00ff0677ac */ /* 0x000e220008000800 */
[----:B------:R-:W0:Y:S01]  /*0040*/  S2R R0, SR_TID.X ;  /* 0x0000000000007919 */ /* 0x000e220000002100 */
[----:B------:R-:W2:Y:S05]  /*0050*/  LDCU.64 UR4, c[0x0][0x358] ;  /* 0x00006b00ff0477ac */ /* 0x000eaa0008000a00 */
[----:B------:R-:W3:Y:S08]  /*0060*/  LDC.64 R4, c[0x0][0x388] ;  /* 0x0000e200ff047b82 */ /* 0x000ef00000000a00 */
[----:B------:R-:W4:Y:S01]  /*0070*/  LDC.64 R6, c[0x0][0x390] ;  /* 0x0000e400ff067b82 */ /* 0x000f220000000a00 */
[----:B0-----:R-:W-:-:S04]  /*0080*/  IMAD R9, R9, UR6, R0 ;  /* 0x0000000609097c24 */ /* 0x001fc8000f8e0200 */
[----:B-1----:R-:W-:-:S04]  /*0090*/  IMAD.WIDE R2, R9, 0x4, R2 ;  /* 0x0000000409027825 */ /* 0x002fc800078e0202 */
[C---:B---3--:R-:W-:Y:S02]  /*00a0*/  IMAD.WIDE R4, R9.reuse, 0x4, R4 ;  /* 0x0000000409047825 */ /* 0x048fe400078e0204 */
[----:B--2---:R-:W2:Y:S04]  /*00b0*/  LDG.E R2, desc[UR4][R2.64] ;  /* 0x0000000402027981 */ /* 0x004ea8000c1e1900 */
[----:B------:R-:W2:Y:S01]  /*00c0*/  LDG.E R5, desc[UR4][R4.64] ;  /* 0x0000000404057981 */ /* 0x000ea2000c1e1900 */
[----:B----4-:R-:W-:Y:S01]  /*00d0*/  IMAD.WIDE R6, R9, 0x4, R6 ;  /* 0x0000000409067825 */ /* 0x010fe200078e0206 */
[----:B--2---:R-:W-:-:S05]  /*00e0*/  IADD3 R9, PT, PT, R2, R5, RZ ;  /* 0x0000000502097210 */ /* 0x004fca0007ffe0ff */
[----:B------:R-:W-:Y:S01]  /*00f0*/  STG.E desc[UR4][R6.64], R9 ;  /* 0x0000000906007986 */ /* 0x000fe2000c101904 */
[----:B------:R-:W-:Y:S05]  /*0100*/  EXIT ;  /* 0x000000000000794d */ /* 0x000fea0003800000 */
.L_x_0:
[----:B------:R-:W-:-:S00]  /*0110*/  BRA `(.L_x_0) ;  /* 0xfffffffc00fc7947 */ /* 0x000fc0000383ffff */
[----:B------:R-:W-:-:S00]  /*0120*/  NOP ;  /* 0x0000000000007918 */ /* 0x000fc00000000000 */
        /* <DEDUP_REMOVED lines=13> */
.L_x_1:


//--------------------- .nv.shared.reserved.0     --------------------------
	.section	.nv.shared.reserved.0,"aw",@nobits
	.weak		__nv_reservedSMEM_offset_0_alias
	.size		__nv_reservedSMEM_offset_0_alias, 0, 64
	.other		__nv_reservedSMEM_offset_0_alias,@"STO_CUDA_RESERVED_SHARED STV_DEFAULT"
__nv_reservedSMEM_offset_0_alias:
	.zero		0
	.zero		64


//--------------------- .nv.constant0._Z12vecaddKernelPiS_S_i --------------------------
	.section	.nv.constant0._Z12vecaddKernelPiS_S_i,"a",@progbits
	.sectionflags	@""
	.align	4
.nv.constant0._Z12vecaddKernelPiS_S_i:
	.zero		924


//--------------------- SYMBOLS --------------------------

	.type		.nv.reservedSmem.offset0,@object
	.size		.nv.reservedSmem.offset0,0x4
